//
// Generated by NVIDIA NVVM Compiler
//
// Compiler Build ID: CL-36424714
// Cuda compilation tools, release 13.0, V13.0.88
// Based on NVVM 20.0.0
//

.version 9.0
.target sm_100
.address_size 64

	// .globl	_Z13search_kernelPKciS0_iPi

.visible .entry _Z13search_kernelPKciS0_iPi(
	.param .u64 .ptr .align 1 _Z13search_kernelPKciS0_iPi_param_0,
	.param .u32 _Z13search_kernelPKciS0_iPi_param_1,
	.param .u64 .ptr .align 1 _Z13search_kernelPKciS0_iPi_param_2,
	.param .u32 _Z13search_kernelPKciS0_iPi_param_3,
	.param .u64 .ptr .align 1 _Z13search_kernelPKciS0_iPi_param_4
)
{
	.reg .pred 	%p<18>;
	.reg .b16 	%rs<13>;
	.reg .b32 	%r<31>;
	.reg .b64 	%rd<29>;

	ld.param.u64 	%rd10, [_Z13search_kernelPKciS0_iPi_param_0];
	ld.param.u32 	%r14, [_Z13search_kernelPKciS0_iPi_param_1];
	ld.param.u64 	%rd11, [_Z13search_kernelPKciS0_iPi_param_2];
	ld.param.u32 	%r13, [_Z13search_kernelPKciS0_iPi_param_3];
	ld.param.u64 	%rd12, [_Z13search_kernelPKciS0_iPi_param_4];
	mov.u32 	%r15, %ctaid.x;
	mov.u32 	%r16, %ntid.x;
	mov.u32 	%r17, %tid.x;
	mad.lo.s32 	%r1, %r15, %r16, %r17;
	setp.ge.s32 	%p1, %r1, %r14;
	@%p1 bra 	$L__BB0_18;
	cvta.to.global.u64 	%rd13, %rd10;
	mul.wide.s32 	%rd14, %r1, 8192;
	add.s64 	%rd1, %rd13, %rd14;
	setp.lt.s32 	%p2, %r13, 1;
	@%p2 bra 	$L__BB0_18;
	cvta.to.global.u64 	%rd2, %rd11;
	cvta.to.global.u64 	%rd3, %rd12;
	mov.b32 	%r26, 0;
$L__BB0_3:
	mov.b32 	%r27, 0;
$L__BB0_4:
	mov.u32 	%r3, %r27;
	cvt.u64.u32 	%rd15, %r3;
	add.s64 	%rd16, %rd1, %rd15;
	ld.global.nc.u8 	%rs2, [%rd16];
	cvt.u16.u8 	%rs3, %rs2;
	setp.ne.s16 	%p3, %rs3, 0;
	add.s32 	%r27, %r3, 1;
	@%p3 bra 	$L__BB0_4;
	mul.wide.u32 	%rd17, %r26, 8192;
	add.s64 	%rd4, %rd2, %rd17;
	mov.b32 	%r28, 0;
$L__BB0_6:
	mov.u32 	%r5, %r28;
	cvt.u64.u32 	%rd18, %r5;
	add.s64 	%rd19, %rd4, %rd18;
	ld.global.nc.u8 	%rs4, [%rd19];
	cvt.u16.u8 	%rs5, %rs4;
	setp.ne.s16 	%p4, %rs5, 0;
	add.s32 	%r28, %r5, 1;
	@%p4 bra 	$L__BB0_6;
	add.s32 	%r21, %r5, -1;
	setp.ge.u32 	%p5, %r21, %r3;
	setp.gt.s32 	%p6, %r5, %r3;
	or.pred  	%p7, %p5, %p6;
	@%p7 bra 	$L__BB0_17;
	mov.b32 	%r29, 0;
$L__BB0_9:
	add.s32 	%r8, %r29, %r5;
	setp.eq.s32 	%p8, %r29, 0;
	@%p8 bra 	$L__BB0_11;
	cvt.u64.u32 	%rd20, %r29;
	add.s64 	%rd21, %rd1, %rd20;
	ld.global.nc.u8 	%rs6, [%rd21+-1];
	cvt.u16.u8 	%rs7, %rs6;
	setp.ne.s16 	%p9, %rs7, 32;
	@%p9 bra 	$L__BB0_19;
$L__BB0_11:
	setp.ge.s32 	%p10, %r8, %r3;
	@%p10 bra 	$L__BB0_13;
	cvt.u64.u32 	%rd22, %r8;
	add.s64 	%rd23, %rd1, %rd22;
	ld.global.nc.u8 	%rs8, [%rd23];
	cvt.u16.u8 	%rs9, %rs8;
	setp.ne.s16 	%p11, %rs9, 32;
	@%p11 bra 	$L__BB0_19;
$L__BB0_13:
	cvt.u64.u32 	%rd24, %r29;
	add.s64 	%rd27, %rd1, %rd24;
	mov.b32 	%r30, 0;
	mov.u64 	%rd28, %rd4;
$L__BB0_14:
	ld.global.nc.u8 	%rs10, [%rd27];
	cvt.u16.u8 	%rs1, %rs10;
	ld.global.nc.u8 	%rs11, [%rd28];
	cvt.u16.u8 	%rs12, %rs11;
	setp.ne.s16 	%p12, %rs1, %rs12;
	@%p12 bra 	$L__BB0_19;
	setp.ne.s16 	%p14, %rs1, 0;
	add.s32 	%r30, %r30, 1;
	setp.lt.u32 	%p15, %r30, %r5;
	and.pred  	%p16, %p14, %p15;
	add.s64 	%rd28, %rd28, 1;
	add.s64 	%rd27, %rd27, 1;
	@%p16 bra 	$L__BB0_14;
	mul.wide.u32 	%rd25, %r26, 4;
	add.s64 	%rd26, %rd3, %rd25;
	atom.global.add.u32 	%r25, [%rd26], 1;
$L__BB0_17:
	add.s32 	%r26, %r26, 1;
	setp.ne.s32 	%p17, %r26, %r13;
	@%p17 bra 	$L__BB0_3;
$L__BB0_18:
	ret;
$L__BB0_19:
	add.s32 	%r29, %r29, 1;
	add.s32 	%r24, %r8, 1;
	setp.gt.s32 	%p13, %r24, %r3;
	@%p13 bra 	$L__BB0_17;
	bra.uni 	$L__BB0_9;

}


// ===== COMPILED SASS (sm_100) =====

	.target	sm_100

	.elftype	@"ET_EXEC"


//--------------------- .note.nv.tkinfo           --------------------------
	.section	.note.nv.tkinfo,"",@"SHT_NOTE"
	.sectionflags	@"SHF_NOTE_NV_TKINFO"
	.tkinfo
        /*0018*/ 	.word	0x00000002
        /*0030*/ 	.string	""
        /*0030*/ 	.string	"ptxas"
        /*0030*/ 	.string	"Cuda compilation tools, release 13.0, V13.0.88"
        /*0030*/ 	.string	"Build cuda_13.0.r13.0/compiler.36424714_0"
        /*0030*/ 	.string	"-arch sm_100 -m 64 "



//--------------------- .note.nv.cuinfo           --------------------------
	.section	.note.nv.cuinfo,"",@"SHT_NOTE"
	.sectionflags	@"SHF_NOTE_NV_CUINFO"
        /*0018*/ 	.short	0x0002
        /*001a*/ 	.short	0x0064
        /*001c*/ 	.short	0x0082
	.zero		2


//--------------------- .nv.info                  --------------------------
	.section	.nv.info,"",@"SHT_CUDA_INFO"
	.align	4


	//----- nvinfo : EIATTR_REGCOUNT
	.align		4
        /*0000*/ 	.byte	0x04, 0x2f
        /*0002*/ 	.short	(.L_1 - .L_0)
	.align		4
.L_0:
        /*0004*/ 	.word	index@(_Z13search_kernelPKciS0_iPi)
        /*0008*/ 	.word	0x00000012


	//----- nvinfo : EIATTR_FRAME_SIZE
	.align		4
.L_1:
        /*000c*/ 	.byte	0x04, 0x11
        /*000e*/ 	.short	(.L_3 - .L_2)
	.align		4
.L_2:
        /*0010*/ 	.word	index@(_Z13search_kernelPKciS0_iPi)
        /*0014*/ 	.word	0x00000000


	//----- nvinfo : EIATTR_MIN_STACK_SIZE
	.align		4
.L_3:
        /*0018*/ 	.byte	0x04, 0x12
        /*001a*/ 	.short	(.L_5 - .L_4)
	.align		4
.L_4:
        /*001c*/ 	.word	index@(_Z13search_kernelPKciS0_iPi)
        /*0020*/ 	.word	0x00000000
.L_5:


//--------------------- .nv.compat                --------------------------
	.section	.nv.compat,"",@"SHT_CUDA_COMPAT_INFO"
	.align	4
        /*0000*/ 	.byte	0x02, 0x09, 0x00, 0x00, 0x02, 0x02, 0x01, 0x00, 0x02, 0x05, 0x05, 0x00, 0x03, 0x07, 0x01, 0x01
        /*0010*/ 	.byte	0x02, 0x03, 0x00, 0x00, 0x02, 0x06, 0x01, 0x00, 0x04, 0x0b, 0x08, 0x00, 0x09, 0x00, 0x00, 0x00
        /*0020*/ 	.byte	0x00, 0x00, 0x00, 0x00


//--------------------- .nv.info._Z13search_kernelPKciS0_iPi --------------------------
	.section	.nv.info._Z13search_kernelPKciS0_iPi,"",@"SHT_CUDA_INFO"
	.sectionflags	@""
	.align	4


	//----- nvinfo : EIATTR_CUDA_API_VERSION
	.align		4
        /*0000*/ 	.byte	0x04, 0x37
        /*0002*/ 	.short	(.L_7 - .L_6)
.L_6:
        /*0004*/ 	.word	0x00000082


	//----- nvinfo : EIATTR_KPARAM_INFO
	.align		4
.L_7:
        /*0008*/ 	.byte	0x04, 0x17
        /*000a*/ 	.short	(.L_9 - .L_8)
.L_8:
        /*000c*/ 	.word	0x00000000
        /*0010*/ 	.short	0x0004
        /*0012*/ 	.short	0x0020
        /*0014*/ 	.byte	0x00, 0xf5, 0x21, 0x00


	//----- nvinfo : EIATTR_KPARAM_INFO
	.align		4
.L_9:
        /*0018*/ 	.byte	0x04, 0x17
        /*001a*/ 	.short	(.L_11 - .L_10)
.L_10:
        /*001c*/ 	.word	0x00000000
        /*0020*/ 	.short	0x0003
        /*0022*/ 	.short	0x0018
        /*0024*/ 	.byte	0x00, 0xf0, 0x11, 0x00


	//----- nvinfo : EIATTR_KPARAM_INFO
	.align		4
.L_11:
        /*0028*/ 	.byte	0x04, 0x17
        /*002a*/ 	.short	(.L_13 - .L_12)
.L_12:
        /*002c*/ 	.word	0x00000000
        /*0030*/ 	.short	0x0002
        /*0032*/ 	.short	0x0010
        /*0034*/ 	.byte	0x00, 0xf5, 0x21, 0x00


	//----- nvinfo : EIATTR_KPARAM_INFO
	.align		4
.L_13:
        /*0038*/ 	.byte	0x04, 0x17
        /*003a*/ 	.short	(.L_15 - .L_14)
.L_14:
        /*003c*/ 	.word	0x00000000
        /*0040*/ 	.short	0x0001
        /*0042*/ 	.short	0x0008
        /*0044*/ 	.byte	0x00, 0xf0, 0x11, 0x00


	//----- nvinfo : EIATTR_KPARAM_INFO
	.align		4
.L_15:
        /*0048*/ 	.byte	0x04, 0x17
        /*004a*/ 	.short	(.L_17 - .L_16)
.L_16:
        /*004c*/ 	.word	0x00000000
        /*0050*/ 	.short	0x0000
        /*0052*/ 	.short	0x0000
        /*0054*/ 	.byte	0x00, 0xf5, 0x21, 0x00


	//----- nvinfo : EIATTR_SPARSE_MMA_MASK
	.align		4
.L_17:
        /*0058*/ 	.byte	0x03, 0x50
        /*005a*/ 	.short	0x0000


	//----- nvinfo : EIATTR_MAXREG_COUNT
	.align		4
        /*005c*/ 	.byte	0x03, 0x1b
        /*005e*/ 	.short	0x00ff


	//----- nvinfo : EIATTR_MERCURY_ISA_VERSION
	.align		4
        /*0060*/ 	.byte	0x03, 0x5f
        /*0062*/ 	.short	0x0101


	//----- nvinfo : EIATTR_INT_WARP_WIDE_INSTR_OFFSETS
	.align		4
        /*0064*/ 	.byte	0x04, 0x31
        /*0066*/ 	.short	(.L_19 - .L_18)


	//   ....[0]....
.L_18:
        /*0068*/ 	.word	0x000004e0


	//----- nvinfo : EIATTR_VRC_CTA_INIT_COUNT
	.align		4
.L_19:
        /*006c*/ 	.byte	0x02, 0x4a
	.zero		1
	.zero		1


	//----- nvinfo : EIATTR_EXIT_INSTR_OFFSETS
	.align		4
        /*0070*/ 	.byte	0x04, 0x1c
        /*0072*/ 	.short	(.L_21 - .L_20)


	//   ....[0]....
.L_20:
        /*0074*/ 	.word	0x00000070


	//   ....[1]....
        /*0078*/ 	.word	0x000000b0


	//   ....[2]....
        /*007c*/ 	.word	0x00000600


	//----- nvinfo : EIATTR_CRS_STACK_SIZE
	.align		4
.L_21:
        /*0080*/ 	.byte	0x04, 0x1e
        /*0082*/ 	.short	(.L_23 - .L_22)
.L_22:
        /*0084*/ 	.word	0x00000000


	//----- nvinfo : EIATTR_CBANK_PARAM_SIZE
	.align		4
.L_23:
        /*0088*/ 	.byte	0x03, 0x19
        /*008a*/ 	.short	0x0028


	//----- nvinfo : EIATTR_PARAM_CBANK
	.align		4
        /*008c*/ 	.byte	0x04, 0x0a
        /*008e*/ 	.short	(.L_25 - .L_24)
	.align		4
.L_24:
        /*0090*/ 	.word	index@(.nv.constant0._Z13search_kernelPKciS0_iPi)
        /*0094*/ 	.short	0x0380
        /*0096*/ 	.short	0x0028


	//----- nvinfo : EIATTR_SW_WAR
	.align		4
.L_25:
        /*0098*/ 	.byte	0x04, 0x36
        /*009a*/ 	.short	(.L_27 - .L_26)
.L_26:
        /*009c*/ 	.word	0x00000008
.L_27:


//--------------------- .nv.callgraph             --------------------------
	.section	.nv.callgraph,"",@"SHT_CUDA_CALLGRAPH"
	.align	4
	.sectionentsize	8
	.align		4
        /*0000*/ 	.word	0x00000000
	.align		4
        /*0004*/ 	.word	0xffffffff
	.align		4
        /*0008*/ 	.word	0x00000000
	.align		4
        /*000c*/ 	.word	0xfffffffe
	.align		4
        /*0010*/ 	.word	0x00000000
	.align		4
        /*0014*/ 	.word	0xfffffffd
	.align		4
        /*0018*/ 	.word	0x00000000
	.align		4
        /*001c*/ 	.word	0xfffffffc


//--------------------- .text._Z13search_kernelPKciS0_iPi --------------------------
	.section	.text._Z13search_kernelPKciS0_iPi,"ax",@progbits
	.align	128
        .global         _Z13search_kernelPKciS0_iPi
        .type           _Z13search_kernelPKciS0_iPi,@function
        .size           _Z13search_kernelPKciS0_iPi,(.L_x_13 - _Z13search_kernelPKciS0_iPi)
        .other          _Z13search_kernelPKciS0_iPi,@"STO_CUDA_ENTRY STV_DEFAULT"
_Z13search_kernelPKciS0_iPi:
.text._Z13search_kernelPKciS0_iPi:
[----:B------:R-:W-:Y:S01]  /*0000*/  LDC R1, c[0x0][0x37c] ;  /* 0x0000df00ff017b82 */ /* 0x000fe20000000800 */
[----:B------:R-:W0:Y:S07]  /*0010*/  S2R R0, SR_TID.X ;  /* 0x0000000000007919 */ /* 0x000e2e0000002100 */
[----:B------:R-:W0:Y:S01]  /*0020*/  S2UR UR4, SR_CTAID.X ;  /* 0x00000000000479c3 */ /* 0x000e220000002500 */
[----:B------:R-:W1:Y:S07]  /*0030*/  LDCU UR5, c[0x0][0x388] ;  /* 0x00007100ff0577ac */ /* 0x000e6e0008000800 */
[----:B------:R-:W0:Y:S02]  /*0040*/  LDC R5, c[0x0][0x360] ;  /* 0x0000d800ff057b82 */ /* 0x000e240000000800 */
[----:B0-----:R-:W-:-:S05]  /*0050*/  IMAD R5, R5, UR4, R0 ;  /* 0x0000000405057c24 */ /* 0x001fca000f8e0200 */
[----:B-1----:R-:W-:-:S13]  /*0060*/  ISETP.GE.AND P0, PT, R5, UR5, PT ;  /* 0x0000000505007c0c */ /* 0x002fda000bf06270 */
[----:B------:R-:W-:Y:S05]  /*0070*/  @P0 EXIT ;  /* 0x000000000000094d */ /* 0x000fea0003800000 */
[----:B------:R-:W0:Y:S08]  /*0080*/  LDC R0, c[0x0][0x398] ;  /* 0x0000e600ff007b82 */ /* 0x000e300000000800 */
[----:B------:R-:W1:Y:S01]  /*0090*/  LDC.64 R2, c[0x0][0x380] ;  /* 0x0000e000ff027b82 */ /* 0x000e620000000a00 */
[----:B0-----:R-:W-:-:S13]  /*00a0*/  ISETP.GE.AND P0, PT, R0, 0x1, PT ;  /* 0x000000010000780c */ /* 0x001fda0003f06270 */
[----:B-1----:R-:W-:Y:S05]  /*00b0*/  @!P0 EXIT ;  /* 0x000000000000894d */ /* 0x002fea0003800000 */
[----:B------:R-:W-:Y:S01]  /*00c0*/  IMAD.WIDE R2, R5, 0x2000, R2 ;  /* 0x0000200005027825 */ /* 0x000fe200078e0202 */
[----:B------:R-:W0:Y:S03]  /*00d0*/  LDCU.64 UR6, c[0x0][0x358] ;  /* 0x00006b00ff0677ac */ /* 0x000e260008000a00 */
[----:B------:R-:W-:-:S07]  /*00e0*/  IMAD.MOV.U32 R0, RZ, RZ, RZ ;  /* 0x000000ffff007224 */ /* 0x000fce00078e00ff */
.L_x_11:
[----:B------:R-:W-:Y:S01]  /*00f0*/  BSSY.RECONVERGENT B0, `(.L_x_0) ;  /* 0x0000009000007945 */ /* 0x000fe20003800200 */
[----:B0-----:R-:W-:-:S07]  /*0100*/  IMAD.MOV.U32 R7, RZ, RZ, RZ ;  /* 0x000000ffff077224 */ /* 0x001fce00078e00ff */
.L_x_1:
[----:B------:R-:W-:-:S05]  /*0110*/  IADD3 R4, P0, PT, R2, R7, RZ ;  /* 0x0000000702047210 */ /* 0x000fca0007f1e0ff */
[----:B------:R-:W-:-:S05]  /*0120*/  IMAD.X R5, RZ, RZ, R3, P0 ;  /* 0x000000ffff057224 */ /* 0x000fca00000e0603 */
[----:B0-----:R-:W2:Y:S01]  /*0130*/  LDG.E.U8.CONSTANT R4, desc[UR6][R4.64] ;  /* 0x0000000604047981 */ /* 0x001ea2000c1e9100 */
[----:B------:R-:W-:Y:S02]  /*0140*/  IMAD.MOV.U32 R6, RZ, RZ, R7 ;  /* 0x000000ffff067224 */ /* 0x000fe400078e0007 */
[----:B------:R-:W-:Y:S01]  /*0150*/  VIADD R7, R7, 0x1 ;  /* 0x0000000107077836 */ /* 0x000fe20000000000 */
[----:B--2---:R-:W-:-:S13]  /*0160*/  ISETP.NE.AND P0, PT, R4, RZ, PT ;  /* 0x000000ff0400720c */ /* 0x004fda0003f05270 */
[----:B------:R-:W-:Y:S05]  /*0170*/  @P0 BRA `(.L_x_1) ;  /* 0xfffffffc00e40947 */ /* 0x000fea000383ffff */
[----:B------:R-:W-:Y:S05]  /*0180*/  BSYNC.RECONVERGENT B0 ;  /* 0x0000000000007941 */ /* 0x000fea0003800200 */
.L_x_0:
[----:B------:R-:W0:Y:S01]  /*0190*/  LDC.64 R4, c[0x0][0x390] ;  /* 0x0000e400ff047b82 */ /* 0x000e220000000a00 */
[----:B------:R-:W-:Y:S01]  /*01a0*/  UMOV UR4, URZ ;  /* 0x000000ff00047c82 */ /* 0x000fe20008000000 */
[----:B0-----:R-:W-:-:S07]  /*01b0*/  IMAD.WIDE.U32 R4, R0, 0x2000, R4 ;  /* 0x0000200000047825 */ /* 0x001fce00078e0004 */
.L_x_2:
[----:B------:R-:W-:-:S05]  /*01c0*/  IADD3 R8, P0, PT, R4, UR4, RZ ;  /* 0x0000000404087c10 */ /* 0x000fca000ff1e0ff */
[----:B------:R-:W-:-:S05]  /*01d0*/  IMAD.X R9, RZ, RZ, R5, P0 ;  /* 0x000000ffff097224 */ /* 0x000fca00000e0605 */
[----:B------:R-:W2:Y:S01]  /*01e0*/  LDG.E.U8.CONSTANT R8, desc[UR6][R8.64] ;  /* 0x0000000608087981 */ /* 0x000ea2000c1e9100 */
[----:B------:R-:W-:Y:S01]  /*01f0*/  UMOV UR5, UR4 ;  /* 0x0000000400057c82 */ /* 0x000fe20008000000 */
[----:B------:R-:W-:Y:S01]  /*0200*/  UIADD3 UR4, UPT, UPT, UR4, 0x1, URZ ;  /* 0x0000000104047890 */ /* 0x000fe2000fffe0ff */
[----:B--2---:R-:W-:-:S13]  /*0210*/  ISETP.NE.AND P0, PT, R8, RZ, PT ;  /* 0x000000ff0800720c */ /* 0x004fda0003f05270 */
[----:B------:R-:W-:Y:S05]  /*0220*/  @P0 BRA `(.L_x_2) ;  /* 0xfffffffc00e40947 */ /* 0x000fea000383ffff */
[----:B------:R-:W-:Y:S02]  /*0230*/  UIADD3 UR4, UPT, UPT, UR5, -0x1, URZ ;  /* 0xffffffff05047890 */ /* 0x000fe4000fffe0ff */
[C---:B------:R-:W-:Y:S01]  /*0240*/  ISETP.LT.AND P0, PT, R6.reuse, UR5, PT ;  /* 0x0000000506007c0c */ /* 0x040fe2000bf01270 */
[----:B------:R-:W-:Y:S03]  /*0250*/  BSSY.RECONVERGENT B0, `(.L_x_3) ;  /* 0x0000035000007945 */ /* 0x000fe60003800200 */
[----:B------:R-:W-:-:S13]  /*0260*/  ISETP.LE.U32.OR P0, PT, R6, UR4, P0 ;  /* 0x0000000406007c0c */ /* 0x000fda0008703470 */
[----:B------:R-:W-:Y:S05]  /*0270*/  @P0 BRA `(.L_x_4) ;  /* 0x0000000000c80947 */ /* 0x000fea0003800000 */
[----:B------:R-:W-:-:S07]  /*0280*/  IMAD.MOV.U32 R7, RZ, RZ, RZ ;  /* 0x000000ffff077224 */ /* 0x000fce00078e00ff */
.L_x_10:
[C---:B------:R-:W-:Y:S01]  /*0290*/  ISETP.NE.AND P0, PT, R7.reuse, RZ, PT ;  /* 0x000000ff0700720c */ /* 0x040fe20003f05270 */
[----:B------:R-:W-:Y:S01]  /*02a0*/  BSSY.RELIABLE B1, `(.L_x_5) ;  /* 0x000002b000017945 */ /* 0x000fe20003800100 */
[----:B------:R-:W-:-:S11]  /*02b0*/  VIADD R13, R7, UR5 ;  /* 0x00000005070d7c36 */ /* 0x000fd60008000000 */
[----:B------:R-:W-:Y:S05]  /*02c0*/  @!P0 BRA `(.L_x_6) ;  /* 0x0000000000148947 */ /* 0x000fea0003800000 */
[----:B------:R-:W-:-:S05]  /*02d0*/  IADD3 R8, P0, PT, R2, R7, RZ ;  /* 0x0000000702087210 */ /* 0x000fca0007f1e0ff */
[----:B------:R-:W-:-:S05]  /*02e0*/  IMAD.X R9, RZ, RZ, R3, P0 ;  /* 0x000000ffff097224 */ /* 0x000fca00000e0603 */
[----:B------:R-:W2:Y:S02]  /*02f0*/  LDG.E.U8.CONSTANT R8, desc[UR6][R8.64+-0x1] ;  /* 0xffffff0608087981 */ /* 0x000ea4000c1e9100 */
[----:B--2---:R-:W-:-:S13]  /*0300*/  ISETP.NE.AND P0, PT, R8, 0x20, PT ;  /* 0x000000200800780c */ /* 0x004fda0003f05270 */
[----:B------:R-:W-:Y:S05]  /*0310*/  @P0 BRA `(.L_x_7) ;  /* 0x00000000008c0947 */ /* 0x000fea0003800000 */
.L_x_6:
[----:B------:R-:W-:-:S13]  /*0320*/  ISETP.GE.AND P0, PT, R13, R6, PT ;  /* 0x000000060d00720c */ /* 0x000fda0003f06270 */
[----:B------:R-:W-:Y:S05]  /*0330*/  @P0 BRA `(.L_x_8) ;  /* 0x0000000000140947 */ /* 0x000fea0003800000 */
[----:B------:R-:W-:-:S05]  /*0340*/  IADD3 R8, P0, PT, R2, R13, RZ ;  /* 0x0000000d02087210 */ /* 0x000fca0007f1e0ff */
[----:B------:R-:W-:-:S05]  /*0350*/  IMAD.X R9, RZ, RZ, R3, P0 ;  /* 0x000000ffff097224 */ /* 0x000fca00000e0603 */
[----:B------:R-:W2:Y:S02]  /*0360*/  LDG.E.U8.CONSTANT R8, desc[UR6][R8.64] ;  /* 0x0000000608087981 */ /* 0x000ea4000c1e9100 */
[----:B--2---:R-:W-:-:S13]  /*0370*/  ISETP.NE.AND P0, PT, R8, 0x20, PT ;  /* 0x000000200800780c */ /* 0x004fda0003f05270 */
[----:B------:R-:W-:Y:S05]  /*0380*/  @P0 BRA `(.L_x_7) ;  /* 0x0000000000700947 */ /* 0x000fea0003800000 */
.L_x_8:
[----:B------:R-:W-:Y:S01]  /*0390*/  IADD3 R8, P0, PT, R2, R7, RZ ;  /* 0x0000000702087210 */ /* 0x000fe20007f1e0ff */
[----:B------:R-:W-:Y:S02]  /*03a0*/  HFMA2 R14, -RZ, RZ, 0, 0 ;  /* 0x00000000ff0e7431 */ /* 0x000fe400000001ff */
[----:B------:R-:W-:Y:S02]  /*03b0*/  IMAD.MOV.U32 R12, RZ, RZ, R4 ;  /* 0x000000ffff0c7224 */ /* 0x000fe400078e0004 */
[----:B------:R-:W-:Y:S02]  /*03c0*/  IMAD.MOV.U32 R11, RZ, RZ, R5 ;  /* 0x000000ffff0b7224 */ /* 0x000fe400078e0005 */
[----:B------:R-:W-:-:S07]  /*03d0*/  IMAD.X R9, RZ, RZ, R3, P0 ;  /* 0x000000ffff097224 */ /* 0x000fce00000e0603 */
.L_x_9:
[----:B------:R-:W-:Y:S01]  /*03e0*/  IMAD.MOV.U32 R10, RZ, RZ, R12 ;  /* 0x000000ffff0a7224 */ /* 0x000fe200078e000c */
[----:B------:R-:W2:Y:S05]  /*03f0*/  LDG.E.U8.CONSTANT R15, desc[UR6][R8.64] ;  /* 0x00000006080f7981 */ /* 0x000eaa000c1e9100 */
[----:B------:R-:W2:Y:S02]  /*0400*/  LDG.E.U8.CONSTANT R10, desc[UR6][R10.64] ;  /* 0x000000060a0a7981 */ /* 0x000ea4000c1e9100 */
[----:B--2---:R-:W-:-:S13]  /*0410*/  ISETP.NE.AND P0, PT, R15, R10, PT ;  /* 0x0000000a0f00720c */ /* 0x004fda0003f05270 */
[----:B------:R-:W-:Y:S05]  /*0420*/  @P0 BRA `(.L_x_7) ;  /* 0x0000000000480947 */ /* 0x000fea0003800000 */
[----:B------:R-:W-:Y:S01]  /*0430*/  VIADD R14, R14, 0x1 ;  /* 0x000000010e0e7836 */ /* 0x000fe20000000000 */
[----:B------:R-:W-:Y:S02]  /*0440*/  ISETP.NE.AND P3, PT, R15, RZ, PT ;  /* 0x000000ff0f00720c */ /* 0x000fe40003f65270 */
[----:B------:R-:W-:Y:S02]  /*0450*/  IADD3 R8, P2, PT, R8, 0x1, RZ ;  /* 0x0000000108087810 */ /* 0x000fe40007f5e0ff */
[----:B------:R-:W-:Y:S02]  /*0460*/  ISETP.GE.U32.AND P0, PT, R14, UR5, PT ;  /* 0x000000050e007c0c */ /* 0x000fe4000bf06070 */
[----:B------:R-:W-:Y:S01]  /*0470*/  IADD3 R12, P1, PT, R12, 0x1, RZ ;  /* 0x000000010c0c7810 */ /* 0x000fe20007f3e0ff */
[----:B------:R-:W-:-:S03]  /*0480*/  IMAD.X R9, RZ, RZ, R9, P2 ;  /* 0x000000ffff097224 */ /* 0x000fc600010e0609 */
[----:B------:R-:W-:-:S07]  /*0490*/  IADD3.X R11, PT, PT, RZ, R11, RZ, P1, !PT ;  /* 0x0000000bff0b7210 */ /* 0x000fce0000ffe4ff */
[----:B------:R-:W-:Y:S05]  /*04a0*/  @!P0 BRA P3, `(.L_x_9) ;  /* 0xfffffffc00cc8947 */ /* 0x000fea000183ffff */
[----:B------:R-:W-:Y:S05]  /*04b0*/  BREAK.RELIABLE B1 ;  /* 0x0000000000017942 */ /* 0x000fea0003800100 */
[----:B------:R-:W0:Y:S01]  /*04c0*/  S2R R6, SR_LANEID ;  /* 0x0000000000067919 */ /* 0x000e220000000000 */
[----:B------:R-:W1:Y:S01]  /*04d0*/  LDC.64 R4, c[0x0][0x3a0] ;  /* 0x0000e800ff047b82 */ /* 0x000e620000000a00 */
[----:B------:R-:W-:Y:S02]  /*04e0*/  VOTEU.ANY UR4, UPT, PT ;  /* 0x0000000000047886 */ /* 0x000fe400038e0100 */
[----:B------:R-:W-:Y:S02]  /*04f0*/  UFLO.U32 UR8, UR4 ;  /* 0x00000004000872bd */ /* 0x000fe400080e0000 */
[----:B------:R-:W2:Y:S01]  /*0500*/  POPC R7, UR4 ;  /* 0x0000000400077d09 */ /* 0x000ea20008000000 */
[----:B-1----:R-:W-:-:S03]  /*0510*/  IMAD.WIDE.U32 R4, R0, 0x4, R4 ;  /* 0x0000000400047825 */ /* 0x002fc600078e0004 */
[----:B0-----:R-:W-:-:S13]  /*0520*/  ISETP.EQ.U32.AND P0, PT, R6, UR8, PT ;  /* 0x0000000806007c0c */ /* 0x001fda000bf02070 */
[----:B--2---:R0:W-:Y:S01]  /*0530*/  @P0 REDG.E.ADD.STRONG.GPU desc[UR6][R4.64], R7 ;  /* 0x000000070400098e */ /* 0x0041e2000c12e106 */
[----:B------:R-:W-:Y:S05]  /*0540*/  BRA `(.L_x_4) ;  /* 0x0000000000147947 */ /* 0x000fea0003800000 */
.L_x_7:
[----:B------:R-:W-:Y:S05]  /*0550*/  BSYNC.RELIABLE B1 ;  /* 0x0000000000017941 */ /* 0x000fea0003800100 */
.L_x_5:
[----:B------:R-:W-:Y:S02]  /*0560*/  VIADD R9, R13, 0x1 ;  /* 0x000000010d097836 */ /* 0x000fe40000000000 */
[----:B------:R-:W-:-:S03]  /*0570*/  VIADD R7, R7, 0x1 ;  /* 0x0000000107077836 */ /* 0x000fc60000000000 */
[----:B------:R-:W-:-:S13]  /*0580*/  ISETP.GT.AND P0, PT, R9, R6, PT ;  /* 0x000000060900720c */ /* 0x000fda0003f04270 */
[----:B------:R-:W-:Y:S05]  /*0590*/  @!P0 BRA `(.L_x_10) ;  /* 0xfffffffc003c8947 */ /* 0x000fea000383ffff */
.L_x_4:
[----:B------:R-:W-:Y:S05]  /*05a0*/  BSYNC.RECONVERGENT B0 ;  /* 0x0000000000007941 */ /* 0x000fea0003800200 */
.L_x_3:
[----:B------:R-:W-:Y:S05]  /*05b0*/  WARPSYNC.ALL ;  /* 0x0000000000007948 */ /* 0x000fea0003800000 */
[----:B------:R-:W1:Y:S01]  /*05c0*/  LDCU UR4, c[0x0][0x398] ;  /* 0x00007300ff0477ac */ /* 0x000e620008000800 */
[----:B------:R-:W-:-:S05]  /*05d0*/  VIADD R0, R0, 0x1 ;  /* 0x0000000100007836 */ /* 0x000fca0000000000 */
[----:B-1----:R-:W-:-:S13]  /*05e0*/  ISETP.NE.AND P0, PT, R0, UR4, PT ;  /* 0x0000000400007c0c */ /* 0x002fda000bf05270 */
[----:B------:R-:W-:Y:S05]  /*05f0*/  @P0 BRA `(.L_x_11) ;  /* 0xfffffff800bc0947 */ /* 0x000fea000383ffff */
[----:B------:R-:W-:Y:S05]  /*0600*/  EXIT ;  /* 0x000000000000794d */ /* 0x000fea0003800000 */
.L_x_12:
[----:B------:R-:W-:-:S00]  /*0610*/  BRA `(.L_x_12) ;  /* 0xfffffffc00fc7947 */ /* 0x000fc0000383ffff */
[----:B------:R-:W-:-:S00]  /*0620*/  NOP ;  /* 0x0000000000007918 */ /* 0x000fc00000000000 */
        /* <DEDUP_REMOVED lines=13> */
.L_x_13:


//--------------------- .nv.shared.reserved.0     --------------------------
	.section	.nv.shared.reserved.0,"aw",@nobits
	.weak		__nv_reservedSMEM_offset_0_alias
	.size		__nv_reservedSMEM_offset_0_alias, 0, 64
	.other		__nv_reservedSMEM_offset_0_alias,@"STO_CUDA_RESERVED_SHARED STV_DEFAULT"
__nv_reservedSMEM_offset_0_alias:
	.zero		0
	.zero		64


//--------------------- .nv.constant0._Z13search_kernelPKciS0_iPi --------------------------
	.section	.nv.constant0._Z13search_kernelPKciS0_iPi,"a",@progbits
	.sectionflags	@""
	.align	4
.nv.constant0._Z13search_kernelPKciS0_iPi:
	.zero		936


//--------------------- SYMBOLS --------------------------

	.type		.nv.reservedSmem.offset0,@object
	.size		.nv.reservedSmem.offset0,0x4
